	.headerflags	@"EF_CUDA_TEXMODE_UNIFIED EF_CUDA_64BIT_ADDRESS EF_CUDA_ACCELERATORS EF_CUDA_SM90 EF_CUDA_VIRTUAL_SM(EF_CUDA_SM90)"
	.elftype	@"ET_EXEC"


//--------------------- .nv.info                  --------------------------
	.section	.nv.info,"",@"SHT_CUDA_INFO"
	.align	4


	//----- nvinfo : EIATTR_REGCOUNT
	.align		4
        /*0000*/ 	.byte	0x04, 0x2f
        /*0002*/ 	.short	(.L_3 - .L_2)
	.align		4
.L_2:
        /*0004*/ 	.word	index@(triton_poi_fused__native_batch_norm_legit_no_training_cat_relu_12)
        /*0008*/ 	.word	0x0000002e


	//----- nvinfo : EIATTR_MIN_STACK_SIZE
	.align		4
.L_3:
        /*000c*/ 	.byte	0x04, 0x12
        /*000e*/ 	.short	(.L_5 - .L_4)
	.align		4
.L_4:
        /*0010*/ 	.word	index@(triton_poi_fused__native_batch_norm_legit_no_training_cat_relu_12)
        /*0014*/ 	.word	0x00000000


	//----- nvinfo : EIATTR_FRAME_SIZE
	.align		4
.L_5:
        /*0018*/ 	.byte	0x04, 0x11
        /*001a*/ 	.short	(.L_7 - .L_6)
	.align		4
.L_6:
        /*001c*/ 	.word	index@(triton_poi_fused__native_batch_norm_legit_no_training_cat_relu_12)
        /*0020*/ 	.word	0x00000000


	//----- nvinfo : EIATTR_MIN_STACK_SIZE
	.align		4
.L_7:
        /*0024*/ 	.byte	0x04, 0x12
        /*0026*/ 	.short	(.L_9 - .L_8)
	.align		4
.L_8:
        /*0028*/ 	.word	index@(triton_poi_fused__native_batch_norm_legit_no_training_cat_relu_12)
        /*002c*/ 	.word	0x00000000
.L_9:


//--------------------- .nv.info.triton_poi_fused__native_batch_norm_legit_no_training_cat_relu_12 --------------------------
	.section	.nv.info.triton_poi_fused__native_batch_norm_legit_no_training_cat_relu_12,"",@"SHT_CUDA_INFO"
	.sectionflags	@""
	.align	4


	//----- nvinfo : EIATTR_CUDA_API_VERSION
	.align		4
        /*0000*/ 	.byte	0x04, 0x37
        /*0002*/ 	.short	(.L_11 - .L_10)
.L_10:
        /*0004*/ 	.word	0x0000007c


	//----- nvinfo : EIATTR_KPARAM_INFO
	.align		4
.L_11:
        /*0008*/ 	.byte	0x04, 0x17
        /*000a*/ 	.short	(.L_13 - .L_12)
.L_12:
        /*000c*/ 	.word	0x00000000
        /*0010*/ 	.short	0x0009
        /*0012*/ 	.short	0x0048
        /*0014*/ 	.byte	0x00, 0xf0, 0x11, 0x00


	//----- nvinfo : EIATTR_KPARAM_INFO
	.align		4
.L_13:
        /*0018*/ 	.byte	0x04, 0x17
        /*001a*/ 	.short	(.L_15 - .L_14)
.L_14:
        /*001c*/ 	.word	0x00000000
        /*0020*/ 	.short	0x0008
        /*0022*/ 	.short	0x0040
        /*0024*/ 	.byte	0x00, 0xf4, 0x21, 0x00


	//----- nvinfo : EIATTR_KPARAM_INFO
	.align		4
.L_15:
        /*0028*/ 	.byte	0x04, 0x17
        /*002a*/ 	.short	(.L_17 - .L_16)
.L_16:
        /*002c*/ 	.word	0x00000000
        /*0030*/ 	.short	0x0007
        /*0032*/ 	.short	0x0038
        /*0034*/ 	.byte	0x00, 0xf4, 0x21, 0x00


	//----- nvinfo : EIATTR_KPARAM_INFO
	.align		4
.L_17:
        /*0038*/ 	.byte	0x04, 0x17
        /*003a*/ 	.short	(.L_19 - .L_18)
.L_18:
        /*003c*/ 	.word	0x00000000
        /*0040*/ 	.short	0x0006
        /*0042*/ 	.short	0x0030
        /*0044*/ 	.byte	0x00, 0xf4, 0x21, 0x00


	//----- nvinfo : EIATTR_KPARAM_INFO
	.align		4
.L_19:
        /*0048*/ 	.byte	0x04, 0x17
        /*004a*/ 	.short	(.L_21 - .L_20)
.L_20:
        /*004c*/ 	.word	0x00000000
        /*0050*/ 	.short	0x0005
        /*0052*/ 	.short	0x0028
        /*0054*/ 	.byte	0x00, 0xf4, 0x21, 0x00


	//----- nvinfo : EIATTR_KPARAM_INFO
	.align		4
.L_21:
        /*0058*/ 	.byte	0x04, 0x17
        /*005a*/ 	.short	(.L_23 - .L_22)
.L_22:
        /*005c*/ 	.word	0x00000000
        /*0060*/ 	.short	0x0004
        /*0062*/ 	.short	0x0020
        /*0064*/ 	.byte	0x00, 0xf4, 0x21, 0x00


	//----- nvinfo : EIATTR_KPARAM_INFO
	.align		4
.L_23:
        /*0068*/ 	.byte	0x04, 0x17
        /*006a*/ 	.short	(.L_25 - .L_24)
.L_24:
        /*006c*/ 	.word	0x00000000
        /*0070*/ 	.short	0x0003
        /*0072*/ 	.short	0x0018
        /*0074*/ 	.byte	0x00, 0xf4, 0x21, 0x00


	//----- nvinfo : EIATTR_KPARAM_INFO
	.align		4
.L_25:
        /*0078*/ 	.byte	0x04, 0x17
        /*007a*/ 	.short	(.L_27 - .L_26)
.L_26:
        /*007c*/ 	.word	0x00000000
        /*0080*/ 	.short	0x0002
        /*0082*/ 	.short	0x0010
        /*0084*/ 	.byte	0x00, 0xf4, 0x21, 0x00


	//----- nvinfo : EIATTR_KPARAM_INFO
	.align		4
.L_27:
        /*0088*/ 	.byte	0x04, 0x17
        /*008a*/ 	.short	(.L_29 - .L_28)
.L_28:
        /*008c*/ 	.word	0x00000000
        /*0090*/ 	.short	0x0001
        /*0092*/ 	.short	0x0008
        /*0094*/ 	.byte	0x00, 0xf4, 0x21, 0x00


	//----- nvinfo : EIATTR_KPARAM_INFO
	.align		4
.L_29:
        /*0098*/ 	.byte	0x04, 0x17
        /*009a*/ 	.short	(.L_31 - .L_30)
.L_30:
        /*009c*/ 	.word	0x00000000
        /*00a0*/ 	.short	0x0000
        /*00a2*/ 	.short	0x0000
        /*00a4*/ 	.byte	0x00, 0xf4, 0x21, 0x00


	//----- nvinfo : EIATTR_SPARSE_MMA_MASK
	.align		4
.L_31:
        /*00a8*/ 	.byte	0x03, 0x50
        /*00aa*/ 	.short	0x0000


	//----- nvinfo : EIATTR_MAXREG_COUNT
	.align		4
        /*00ac*/ 	.byte	0x03, 0x1b
        /*00ae*/ 	.short	0x00ff


	//----- nvinfo : EIATTR_EXIT_INSTR_OFFSETS
	.align		4
        /*00b0*/ 	.byte	0x04, 0x1c
        /*00b2*/ 	.short	(.L_33 - .L_32)


	//   ....[0]....
.L_32:
        /*00b4*/ 	.word	0x00000c60


	//----- nvinfo : EIATTR_REQNTID
	.align		4
.L_33:
        /*00b8*/ 	.byte	0x04, 0x10
        /*00ba*/ 	.short	(.L_35 - .L_34)
.L_34:
        /*00bc*/ 	.word	0x00000080
        /*00c0*/ 	.word	0x00000001
        /*00c4*/ 	.word	0x00000001


	//----- nvinfo : EIATTR_CBANK_PARAM_SIZE
	.align		4
.L_35:
        /*00c8*/ 	.byte	0x03, 0x19
        /*00ca*/ 	.short	0x004c


	//----- nvinfo : EIATTR_PARAM_CBANK
	.align		4
        /*00cc*/ 	.byte	0x04, 0x0a
        /*00ce*/ 	.short	(.L_37 - .L_36)
	.align		4
.L_36:
        /*00d0*/ 	.word	index@(.nv.constant0.triton_poi_fused__native_batch_norm_legit_no_training_cat_relu_12)
        /*00d4*/ 	.short	0x0210
        /*00d6*/ 	.short	0x004c


	//----- nvinfo : EIATTR_SW_WAR
	.align		4
.L_37:
        /*00d8*/ 	.byte	0x04, 0x36
        /*00da*/ 	.short	(.L_39 - .L_38)
.L_38:
        /*00dc*/ 	.word	0x00000008
.L_39:


//--------------------- .nv.callgraph             --------------------------
	.section	.nv.callgraph,"",@"SHT_CUDA_CALLGRAPH"
	.align	4
	.sectionentsize	8
	.align		4
        /*0000*/ 	.word	0x00000000
	.align		4
        /*0004*/ 	.word	0xffffffff
	.align		4
        /*0008*/ 	.word	0x00000000
	.align		4
        /*000c*/ 	.word	0xfffffffe
	.align		4
        /*0010*/ 	.word	0x00000000
	.align		4
        /*0014*/ 	.word	0xfffffffd
	.align		4
        /*0018*/ 	.word	0x00000000
	.align		4
        /*001c*/ 	.word	0xfffffffc


//--------------------- .nv.constant4             --------------------------
	.section	.nv.constant4,"a",@progbits
	.align	8
	.align		8
.nv.constant4:
        /*0000*/ 	.dword	_$_str
	.align		8
        /*0008*/ 	.dword	_$_str_$_2


//--------------------- .text.triton_poi_fused__native_batch_norm_legit_no_training_cat_relu_12 --------------------------
	.section	.text.triton_poi_fused__native_batch_norm_legit_no_training_cat_relu_12,"ax",@progbits
	.align	128
        .global         triton_poi_fused__native_batch_norm_legit_no_training_cat_relu_12
        .type           triton_poi_fused__native_batch_norm_legit_no_training_cat_relu_12,@function
        .size           triton_poi_fused__native_batch_norm_legit_no_training_cat_relu_12,(.L_x_1 - triton_poi_fused__native_batch_norm_legit_no_training_cat_relu_12)
        .other          triton_poi_fused__native_batch_norm_legit_no_training_cat_relu_12,@"STO_CUDA_ENTRY STV_DEFAULT"
triton_poi_fused__native_batch_norm_legit_no_training_cat_relu_12:
.text.triton_poi_fused__native_batch_norm_legit_no_training_cat_relu_12:
[----:B------:R-:W-:Y:S01]  /*0000*/  LDC R1, c[0x0][0x28] ;  /* 0x00000a00ff017b82 */ /* 0x000fe20000000800 */
[----:B------:R-:W1:Y:S07]  /*0010*/  S2R R0, SR_TID.X ;  /* 0x0000000000007919 */ /* 0x000e6e0000002100 */
[----:B------:R-:W2:Y:S01]  /*0020*/  LDC.64 R22, c[0x0][0x220] ;  /* 0x00008800ff167b82 */ /* 0x000ea20000000a00 */
[----:B------:R-:W-:Y:S02]  /*0030*/  CS2R R24, SRZ ;  /* 0x0000000000187805 */ /* 0x000fe4000001ff00 */
[----:B------:R-:W-:Y:S01]  /*0040*/  CS2R R26, SRZ ;  /* 0x00000000001a7805 */ /* 0x000fe2000001ff00 */
[----:B------:R-:W3:Y:S01]  /*0050*/  S2R R5, SR_CTAID.X ;  /* 0x0000000000057919 */ /* 0x000ee20000002500 */
[----:B------:R-:W-:Y:S01]  /*0060*/  ULDC.64 UR4, c[0x0][0x208] ;  /* 0x0000820000047ab9 */ /* 0x000fe20000000a00 */
[----:B------:R-:W-:-:S02]  /*0070*/  CS2R R8, SRZ ;  /* 0x0000000000087805 */ /* 0x000fc4000001ff00 */
[----:B------:R-:W-:Y:S01]  /*0080*/  CS2R R10, SRZ ;  /* 0x00000000000a7805 */ /* 0x000fe2000001ff00 */
[----:B------:R-:W4:Y:S08]  /*0090*/  LDC.64 R32, c[0x0][0x210] ;  /* 0x00008400ff207b82 */ /* 0x000f300000000a00 */
[----:B------:R-:W5:Y:S01]  /*00a0*/  LDC.64 R30, c[0x0][0x218] ;  /* 0x00008600ff1e7b82 */ /* 0x000f620000000a00 */
[----:B------:R-:W-:-:S07]  /*00b0*/  CS2R R20, SRZ ;  /* 0x0000000000147805 */ /* 0x000fce000001ff00 */
[----:B------:R-:W2:Y:S01]  /*00c0*/  LDC.64 R28, c[0x0][0x230] ;  /* 0x00008c00ff1c7b82 */ /* 0x000ea20000000a00 */
[----:B-1----:R-:W-:-:S05]  /*00d0*/  IMAD.SHL.U32 R0, R0, 0x4, RZ ;  /* 0x0000000400007824 */ /* 0x002fca00078e00ff */
[----:B------:R-:W-:-:S05]  /*00e0*/  LOP3.LUT R0, R0, 0x1fc, RZ, 0xc0, !PT ;  /* 0x000001fc00007812 */ /* 0x000fca00078ec0ff */
[----:B---3--:R-:W-:Y:S01]  /*00f0*/  IMAD R0, R5, 0x200, R0 ;  /* 0x0000020005007824 */ /* 0x008fe200078e0200 */
[----:B------:R-:W-:-:S04]  /*0100*/  SHF.R.S32.HI R5, RZ, 0x16, R5 ;  /* 0x00000016ff057819 */ /* 0x000fc80000011405 */
[----:B------:R-:W-:Y:S02]  /*0110*/  SHF.R.S32.HI R3, RZ, 0x1f, R0 ;  /* 0x0000001fff037819 */ /* 0x000fe40000011400 */
[----:B------:R-:W-:Y:S02]  /*0120*/  SGXT R5, R5, 0x1 ;  /* 0x000000010505781a */ /* 0x000fe40000000200 */
[-C--:B------:R-:W-:Y:S02]  /*0130*/  LEA.HI R3, R3, R0.reuse, RZ, 0x6 ;  /* 0x0000000003037211 */ /* 0x080fe400078f30ff */
[----:B------:R-:W-:Y:S02]  /*0140*/  LEA.HI R5, R5, R0, RZ, 0xa ;  /* 0x0000000005057211 */ /* 0x000fe400078f50ff */
[----:B------:R-:W-:Y:S02]  /*0150*/  SHF.R.S32.HI R17, RZ, 0x6, R3 ;  /* 0x00000006ff117819 */ /* 0x000fe40000011403 */
[----:B------:R-:W-:-:S02]  /*0160*/  LOP3.LUT R3, R3, 0xffffffc0, RZ, 0xc0, !PT ;  /* 0xffffffc003037812 */ /* 0x000fc400078ec0ff */
[----:B------:R-:W-:Y:S02]  /*0170*/  LEA.HI R4, R17, R17, RZ, 0x4 ;  /* 0x0000001111047211 */ /* 0x000fe400078f20ff */
[----:B------:R-:W-:Y:S01]  /*0180*/  LOP3.LUT R5, R5, 0xfffffc00, RZ, 0xc0, !PT ;  /* 0xfffffc0005057812 */ /* 0x000fe200078ec0ff */
[----:B------:R-:W-:Y:S01]  /*0190*/  IMAD.IADD R2, R0, 0x1, -R3 ;  /* 0x0000000100027824 */ /* 0x000fe200078e0a03 */
[----:B------:R-:W-:-:S03]  /*01a0*/  LOP3.LUT R4, R4, 0x7fffff0, RZ, 0xc0, !PT ;  /* 0x07fffff004047812 */ /* 0x000fc600078ec0ff */
[C---:B------:R-:W-:Y:S01]  /*01b0*/  IMAD.IADD R6, R2.reuse, 0x1, R5 ;  /* 0x0000000102067824 */ /* 0x040fe200078e0205 */
[----:B------:R-:W-:Y:S01]  /*01c0*/  ISETP.GT.AND P5, PT, R2, 0x2f, PT ;  /* 0x0000002f0200780c */ /* 0x000fe20003fa4270 */
[----:B------:R-:W-:Y:S01]  /*01d0*/  IMAD.IADD R3, R17, 0x1, -R4 ;  /* 0x0000000111037824 */ /* 0x000fe200078e0a04 */
[----:B------:R-:W-:-:S03]  /*01e0*/  CS2R R4, SRZ ;  /* 0x0000000000047805 */ /* 0x000fc6000001ff00 */
[----:B------:R-:W-:Y:S01]  /*01f0*/  IMAD R3, R3, 0x20, R6 ;  /* 0x0000002003037824 */ /* 0x000fe200078e0206 */
[----:B------:R-:W-:-:S03]  /*0200*/  CS2R R6, SRZ ;  /* 0x0000000000067805 */ /* 0x000fc6000001ff00 */
[C---:B------:R-:W-:Y:S02]  /*0210*/  VIADD R13, R3.reuse, 0xffffffd0 ;  /* 0xffffffd0030d7836 */ /* 0x040fe40000000000 */
[----:B------:R-:W-:Y:S02]  /*0220*/  VIADD R15, R3, 0xffffffe0 ;  /* 0xffffffe0030f7836 */ /* 0x000fe40000000000 */
[----:B--2---:R-:W-:-:S04]  /*0230*/  IMAD.WIDE R12, R13, 0x4, R22 ;  /* 0x000000040d0c7825 */ /* 0x004fc800078e0216 */
[----:B------:R-:W-:Y:S01]  /*0240*/  IMAD.WIDE R14, R15, 0x4, R22 ;  /* 0x000000040f0e7825 */ /* 0x000fe200078e0216 */
[----:B------:R1:W2:Y:S04]  /*0250*/  @P5 LDG.E.EL.128 R24, desc[UR4][R12.64] ;  /* 0x000000040c185981 */ /* 0x0002a8000c2e1d00 */
[----:B------:R3:W2:Y:S01]  /*0260*/  @P5 LDG.E.EL.128 R4, desc[UR4][R14.64] ;  /* 0x000000040e045981 */ /* 0x0006a2000c2e1d00 */
[----:B------:R-:W-:-:S04]  /*0270*/  VIADD R19, R3, 0x1d0 ;  /* 0x000001d003137836 */ /* 0x000fc80000000000 */
[----:B------:R-:W-:-:S05]  /*0280*/  IMAD.WIDE R18, R19, 0x4, R22 ;  /* 0x0000000413127825 */ /* 0x000fca00078e0216 */
[----:B------:R4:W2:Y:S01]  /*0290*/  @P5 LDG.E.EL.128 R8, desc[UR4][R18.64] ;  /* 0x0000000412085981 */ /* 0x0008a2000c2e1d00 */
[----:B------:R-:W-:Y:S01]  /*02a0*/  VIADD R3, R3, 0x1e0 ;  /* 0x000001e003037836 */ /* 0x000fe20000000000 */
[----:B-1----:R-:W-:Y:S02]  /*02b0*/  CS2R R12, SRZ ;  /* 0x00000000000c7805 */ /* 0x002fe4000001ff00 */
[----:B---3--:R-:W-:Y:S02]  /*02c0*/  CS2R R14, SRZ ;  /* 0x00000000000e7805 */ /* 0x008fe4000001ff00 */
[----:B------:R-:W-:Y:S01]  /*02d0*/  ISETP.GE.AND P2, PT, R2, 0x30, PT ;  /* 0x000000300200780c */ /* 0x000fe20003f46270 */
[----:B------:R-:W-:-:S04]  /*02e0*/  IMAD.WIDE R22, R3, 0x4, R22 ;  /* 0x0000000403167825 */ /* 0x000fc800078e0216 */
[----:B------:R-:W-:Y:S01]  /*02f0*/  IMAD R17, R17, 0x30, R2 ;  /* 0x0000003011117824 */ /* 0x000fe200078e0202 */
[----:B------:R1:W3:Y:S01]  /*0300*/  @P5 LDG.E.EL.128 R12, desc[UR4][R22.64] ;  /* 0x00000004160c5981 */ /* 0x0002e2000c2e1d00 */
[----:B0---4-:R-:W-:Y:S02]  /*0310*/  CS2R R18, SRZ ;  /* 0x0000000000127805 */ /* 0x011fe4000001ff00 */
[----:B------:R-:W-:-:S04]  /*0320*/  IMAD.WIDE R32, R17, 0x4, R32 ;  /* 0x0000000411207825 */ /* 0x000fc800078e0220 */
[----:B-----5:R-:W-:Y:S01]  /*0330*/  IMAD.WIDE R30, R2, 0x4, R30 ;  /* 0x00000004021e7825 */ /* 0x020fe200078e021e */
[----:B-1----:R-:W-:-:S06]  /*0340*/  CS2R R22, SRZ ;  /* 0x0000000000167805 */ /* 0x002fcc000001ff00 */
[----:B------:R-:W4:Y:S01]  /*0350*/  @!P2 LDG.E.EL.128 R20, desc[UR4][R30.64] ;  /* 0x000000041e14a981 */ /* 0x000f22000c2e1d00 */
[----:B------:R-:W-:-:S05]  /*0360*/  IMAD.WIDE R28, R2, 0x4, R28 ;  /* 0x00000004021c7825 */ /* 0x000fca00078e021c */
[----:B------:R0:W5:Y:S02]  /*0370*/  LDG.E.EL.128 R36, desc[UR4][R28.64] ;  /* 0x000000041c247981 */ /* 0x000164000c2e1d00 */
[----:B0-----:R-:W0:Y:S01]  /*0380*/  LDC.64 R28, c[0x0][0x228] ;  /* 0x00008a00ff1c7b82 */ /* 0x001e220000000a00 */
[----:B--2---:R-:W-:Y:S02]  /*0390*/  SEL R16, R25, RZ, P5 ;  /* 0x000000ff19107207 */ /* 0x004fe40002800000 */
[----:B------:R-:W-:Y:S02]  /*03a0*/  SEL R3, R26, RZ, P5 ;  /* 0x000000ff1a037207 */ /* 0x000fe40002800000 */
[----:B------:R-:W-:Y:S02]  /*03b0*/  SEL R5, R5, RZ, P5 ;  /* 0x000000ff05057207 */ /* 0x000fe40002800000 */
[----:B------:R-:W-:Y:S02]  /*03c0*/  SEL R6, R6, RZ, P5 ;  /* 0x000000ff06067207 */ /* 0x000fe40002800000 */
[----:B------:R-:W-:-:S02]  /*03d0*/  FSETP.GT.AND P0, PT, R5, R16, PT ;  /* 0x000000100500720b */ /* 0x000fc40003f04000 */
[----:B------:R-:W-:-:S11]  /*03e0*/  FSETP.NAN.AND P1, PT, R5, R5, PT ;  /* 0x000000050500720b */ /* 0x000fd60003f28000 */
[----:B------:R-:W-:Y:S02]  /*03f0*/  @!P0 SEL R5, R5, R16, P1 ;  /* 0x0000001005058207 */ /* 0x000fe40000800000 */
[----:B------:R-:W-:Y:S02]  /*0400*/  CS2R R16, SRZ ;  /* 0x0000000000107805 */ /* 0x000fe4000001ff00 */
[----:B------:R-:W-:-:S04]  /*0410*/  FSETP.GT.AND P0, PT, R6, R3, PT ;  /* 0x000000030600720b */ /* 0x000fc80003f04000 */
[----:B------:R-:W2:Y:S01]  /*0420*/  @!P2 LDG.E.EL.128 R16, desc[UR4][R32.64] ;  /* 0x000000042010a981 */ /* 0x000ea2000c2e1d00 */
[----:B------:R-:W-:Y:S02]  /*0430*/  FSETP.NAN.AND P1, PT, R6, R6, PT ;  /* 0x000000060600720b */ /* 0x000fe40003f28000 */
[----:B------:R-:W-:-:S06]  /*0440*/  SEL R26, R27, RZ, P5 ;  /* 0x000000ff1b1a7207 */ /* 0x000fcc0002800000 */
[----:B------:R-:W-:Y:S02]  /*0450*/  @!P0 SEL R6, R6, R3, P1 ;  /* 0x0000000306068207 */ /* 0x000fe40000800000 */
[----:B------:R-:W-:Y:S02]  /*0460*/  SEL R3, R10, RZ, P5 ;  /* 0x000000ff0a037207 */ /* 0x000fe40002800000 */
[----:B------:R-:W-:Y:S02]  /*0470*/  SEL R7, R7, RZ, P5 ;  /* 0x000000ff07077207 */ /* 0x000fe40002800000 */
[-C--:B------:R-:W-:Y:S02]  /*0480*/  FSETP.NAN.AND P3, PT, R3, R3.reuse, PT ;  /* 0x000000030300720b */ /* 0x080fe40003f68000 */
[----:B------:R-:W-:Y:S02]  /*0490*/  FSETP.GT.AND P0, PT, R7, R26, PT ;  /* 0x0000001a0700720b */ /* 0x000fe40003f04000 */
[----:B------:R-:W-:-:S02]  /*04a0*/  FSETP.GEU.AND P4, PT, R6, R3, PT ;  /* 0x000000030600720b */ /* 0x000fc40003f8e000 */
[----:B------:R-:W-:-:S07]  /*04b0*/  FSETP.NAN.AND P1, PT, R7, R7, PT ;  /* 0x000000070700720b */ /* 0x000fce0003f28000 */
[----:B------:R-:W-:Y:S02]  /*04c0*/  @!P3 SEL R3, R3, R6, !P4 ;  /* 0x000000060303b207 */ /* 0x000fe40006000000 */
[----:B------:R-:W-:Y:S02]  /*04d0*/  SEL R6, R11, RZ, P5 ;  /* 0x000000ff0b067207 */ /* 0x000fe40002800000 */
[----:B------:R-:W-:Y:S01]  /*04e0*/  @!P0 SEL R7, R7, R26, P1 ;  /* 0x0000001a07078207 */ /* 0x000fe20000800000 */
[----:B------:R-:W1:Y:S01]  /*04f0*/  LDC.64 R10, c[0x0][0x238] ;  /* 0x00008e00ff0a7b82 */ /* 0x000e620000000a00 */
[-C--:B------:R-:W-:Y:S02]  /*0500*/  FSETP.NAN.AND P1, PT, R6, R6.reuse, PT ;  /* 0x000000060600720b */ /* 0x080fe40003f28000 */
[----:B---3--:R-:W-:Y:S02]  /*0510*/  SEL R15, R15, RZ, P5 ;  /* 0x000000ff0f0f7207 */ /* 0x008fe40002800000 */
[----:B------:R-:W-:-:S02]  /*0520*/  FSETP.GEU.AND P3, PT, R7, R6, PT ;  /* 0x000000060700720b */ /* 0x000fc40003f6e000 */
[----:B------:R-:W-:-:S07]  /*0530*/  FSETP.NAN.AND P0, PT, R15, R15, PT ;  /* 0x0000000f0f00720b */ /* 0x000fce0003f08000 */
[----:B------:R-:W-:-:S04]  /*0540*/  @!P1 SEL R6, R6, R7, !P3 ;  /* 0x0000000706069207 */ /* 0x000fc80005800000 */
[----:B------:R-:W-:-:S04]  /*0550*/  FSETP.GEU.AND P4, PT, R6, R15, PT ;  /* 0x0000000f0600720b */ /* 0x000fc80003f8e000 */
[----:B------:R-:W-:Y:S02]  /*0560*/  @!P0 SEL R15, R15, R6, !P4 ;  /* 0x000000060f0f8207 */ /* 0x000fe40006000000 */
[----:B----4-:R-:W-:Y:S01]  /*0570*/  SEL R6, R23, RZ, !P2 ;  /* 0x000000ff17067207 */ /* 0x010fe20005000000 */
[----:B0-----:R-:W-:-:S06]  /*0580*/  IMAD.WIDE R40, R2, 0x4, R28 ;  /* 0x0000000402287825 */ /* 0x001fcc00078e021c */
[----:B------:R-:W3:Y:S01]  /*0590*/  LDG.E.EL.128 R40, desc[UR4][R40.64] ;  /* 0x0000000428287981 */ /* 0x000ee2000c2e1d00 */
[----:B-1----:R-:W-:-:S05]  /*05a0*/  IMAD.WIDE R10, R2, 0x4, R10 ;  /* 0x00000004020a7825 */ /* 0x002fca00078e020a */
[----:B------:R-:W4:Y:S01]  /*05b0*/  LDG.E.EL.128 R32, desc[UR4][R10.64] ;  /* 0x000000040a207981 */ /* 0x000f22000c2e1d00 */
[----:B------:R-:W-:-:S04]  /*05c0*/  SEL R26, R9, RZ, P5 ;  /* 0x000000ff091a7207 */ /* 0x000fc80002800000 */
[----:B------:R-:W-:Y:S02]  /*05d0*/  FSETP.NAN.AND P1, PT, R26, R26, PT ;  /* 0x0000001a1a00720b */ /* 0x000fe40003f28000 */
[----:B--2---:R-:W-:-:S05]  /*05e0*/  SEL R19, R19, RZ, !P2 ;  /* 0x000000ff13137207 */ /* 0x004fca0005000000 */
[----:B------:R-:W-:Y:S02]  /*05f0*/  @!P2 FADD R15, R19, R6 ;  /* 0x00000006130fa221 */ /* 0x000fe40000000000 */
[----:B------:R-:W0:Y:S02]  /*0600*/  LDC.64 R6, c[0x0][0x240] ;  /* 0x00009000ff067b82 */ /* 0x000e240000000a00 */
[----:B0-----:R-:W-:-:S05]  /*0610*/  IMAD.WIDE R6, R2, 0x4, R6 ;  /* 0x0000000402067825 */ /* 0x001fca00078e0206 */
[----:B------:R0:W4:Y:S01]  /*0620*/  LDG.E.EL.128 R28, desc[UR4][R6.64] ;  /* 0x00000004061c7981 */ /* 0x000122000c2e1d00 */
[----:B------:R-:W-:Y:S01]  /*0630*/  SEL R14, R14, RZ, P5 ;  /* 0x000000ff0e0e7207 */ /* 0x000fe20002800000 */
[----:B-----5:R-:W-:Y:S01]  /*0640*/  FADD R36, R36, 0.0010000000474974513054 ;  /* 0x3a83126f24247421 */ /* 0x020fe20000000000 */
[----:B------:R-:W-:Y:S02]  /*0650*/  FSETP.GEU.AND P0, PT, R5, R26, PT ;  /* 0x0000001a0500720b */ /* 0x000fe40003f0e000 */
[----:B------:R-:W-:Y:S02]  /*0660*/  FSETP.NAN.AND P3, PT, R14, R14, PT ;  /* 0x0000000e0e00720b */ /* 0x000fe40003f68000 */
[----:B------:R-:W-:Y:S01]  /*0670*/  SEL R13, R13, RZ, P5 ;  /* 0x000000ff0d0d7207 */ /* 0x000fe20002800000 */
[----:B------:R-:W1:Y:S01]  /*0680*/  MUFU.SQRT R2, R36 ;  /* 0x0000002400027308 */ /* 0x000e620000002000 */
[----:B------:R-:W-:Y:S02]  /*0690*/  @!P1 SEL R26, R26, R5, !P0 ;  /* 0x000000051a1a9207 */ /* 0x000fe40004000000 */
[----:B------:R-:W-:-:S02]  /*06a0*/  FSETP.NAN.AND P0, PT, R13, R13, PT ;  /* 0x0000000d0d00720b */ /* 0x000fc40003f08000 */
[----:B------:R-:W-:Y:S02]  /*06b0*/  FSETP.GEU.AND P4, PT, R3, R14, PT ;  /* 0x0000000e0300720b */ /* 0x000fe40003f8e000 */
[----:B------:R-:W-:Y:S02]  /*06c0*/  SEL R24, R24, RZ, P5 ;  /* 0x000000ff18187207 */ /* 0x000fe40002800000 */
[----:B------:R-:W-:Y:S02]  /*06d0*/  SEL R5, R4, RZ, P5 ;  /* 0x000000ff04057207 */ /* 0x000fe40002800000 */
[----:B------:R-:W-:Y:S02]  /*06e0*/  @!P3 SEL R14, R14, R3, !P4 ;  /* 0x000000030e0eb207 */ /* 0x000fe40006000000 */
[----:B------:R-:W-:Y:S02]  /*06f0*/  FSETP.GEU.AND P1, PT, R26, R13, PT ;  /* 0x0000000d1a00720b */ /* 0x000fe40003f2e000 */
[----:B------:R-:W-:-:S02]  /*0700*/  SEL R3, R22, RZ, !P2 ;  /* 0x000000ff16037207 */ /* 0x000fc40005000000 */
[----:B------:R-:W-:Y:S02]  /*0710*/  SEL R18, R18, RZ, !P2 ;  /* 0x000000ff12127207 */ /* 0x000fe40005000000 */
[----:B------:R-:W-:Y:S02]  /*0720*/  FSETP.GT.AND P4, PT, R5, R24, PT ;  /* 0x000000180500720b */ /* 0x000fe40003f84000 */
[----:B------:R-:W-:Y:S01]  /*0730*/  @!P0 SEL R13, R13, R26, !P1 ;  /* 0x0000001a0d0d8207 */ /* 0x000fe20004800000 */
[----:B------:R-:W-:Y:S01]  /*0740*/  @!P2 FADD R14, R18, R3 ;  /* 0x00000003120ea221 */ /* 0x000fe20000000000 */
[----:B-1----:R-:W-:Y:S02]  /*0750*/  FSETP.GT.AND P0, PT, R2, 8.50705917302346158658e+37, PT ;  /* 0x7e8000000200780b */ /* 0x002fe40003f04000 */
[----:B------:R-:W-:Y:S01]  /*0760*/  SEL R3, R8, RZ, P5 ;  /* 0x000000ff08037207 */ /* 0x000fe20002800000 */
[----:B------:R-:W-:Y:S01]  /*0770*/  FADD R37, R37, 0.0010000000474974513054 ;  /* 0x3a83126f25257421 */ /* 0x000fe20000000000 */
[----:B------:R-:W-:-:S02]  /*0780*/  FSETP.GEU.AND P3, PT, R2, 1.175494350822287508e-38, PT ;  /* 0x008000000200780b */ /* 0x000fc40003f6e000 */
[----:B------:R-:W-:Y:S01]  /*0790*/  FSETP.NAN.AND P1, PT, R3, R3, PT ;  /* 0x000000030300720b */ /* 0x000fe20003f28000 */
[----:B------:R-:W1:Y:S01]  /*07a0*/  MUFU.SQRT R4, R37 ;  /* 0x0000002500047308 */ /* 0x000e620000002000 */
[----:B------:R-:W-:Y:S01]  /*07b0*/  FSETP.NAN.AND P6, PT, R5, R5, PT ;  /* 0x000000050500720b */ /* 0x000fe20003fc8000 */
[----:B------:R-:W-:-:S03]  /*07c0*/  FADD R38, R38, 0.0010000000474974513054 ;  /* 0x3a83126f26267421 */ /* 0x000fc60000000000 */
[----:B------:R-:W-:Y:S01]  /*07d0*/  @!P4 SEL R5, R5, R24, P6 ;  /* 0x000000180505c207 */ /* 0x000fe20003000000 */
[----:B------:R-:W-:Y:S02]  /*07e0*/  @P0 FMUL R2, R2, 0.25 ;  /* 0x3e80000002020820 */ /* 0x000fe40000400000 */
[----:B0-----:R-:W0:Y:S01]  /*07f0*/  MUFU.SQRT R6, R38 ;  /* 0x0000002600067308 */ /* 0x001e220000002000 */
[----:B------:R-:W-:Y:S01]  /*0800*/  FSETP.GEU.AND P4, PT, R5, R3, PT ;  /* 0x000000030500720b */ /* 0x000fe20003f8e000 */
[----:B------:R-:W-:Y:S01]  /*0810*/  @!P3 FMUL R2, R2, 16777216 ;  /* 0x4b8000000202b820 */ /* 0x000fe20000400000 */
[----:B------:R-:W-:Y:S02]  /*0820*/  FADD R39, R39, 0.0010000000474974513054 ;  /* 0x3a83126f27277421 */ /* 0x000fe40000000000 */
[----:B------:R-:W-:Y:S01]  /*0830*/  @!P1 SEL R3, R3, R5, !P4 ;  /* 0x0000000503039207 */ /* 0x000fe20006000000 */
[----:B------:R-:W-:Y:S02]  /*0840*/  IMAD.MOV.U32 R5, RZ, RZ, 0x3e800000 ;  /* 0x3e800000ff057424 */ /* 0x000fe400078e00ff */
[----:B------:R-:W2:Y:S01]  /*0850*/  MUFU.SQRT R9, R39 ;  /* 0x0000002700097308 */ /* 0x000ea20000002000 */
[----:B-1----:R-:W-:-:S02]  /*0860*/  FSETP.GT.AND P1, PT, R4, 8.50705917302346158658e+37, PT ;  /* 0x7e8000000400780b */ /* 0x002fc40003f24000 */
[----:B------:R-:W-:-:S05]  /*0870*/  FSEL R7, R5, 1, P0 ;  /* 0x3f80000005077808 */ /* 0x000fca0000000000 */
[----:B------:R-:W1:Y:S01]  /*0880*/  MUFU.RCP R2, R2 ;  /* 0x0000000200027308 */ /* 0x000e620000001000 */
[----:B------:R-:W-:Y:S02]  /*0890*/  FSETP.GEU.AND P0, PT, R4, 1.175494350822287508e-38, PT ;  /* 0x008000000400780b */ /* 0x000fe40003f0e000 */
[C---:B0-----:R-:W-:Y:S01]  /*08a0*/  FSETP.GT.AND P4, PT, R6.reuse, 8.50705917302346158658e+37, PT ;  /* 0x7e8000000600780b */ /* 0x041fe20003f84000 */
[----:B------:R-:W-:Y:S01]  /*08b0*/  @!P3 FMUL R7, R7, 16777216 ;  /* 0x4b8000000707b820 */ /* 0x000fe20000400000 */
[----:B------:R-:W-:Y:S01]  /*08c0*/  FSETP.GEU.AND P3, PT, R6, 1.175494350822287508e-38, PT ;  /* 0x008000000600780b */ /* 0x000fe20003f6e000 */
[----:B------:R-:W-:Y:S01]  /*08d0*/  @P1 FMUL R4, R4, 0.25 ;  /* 0x3e80000004041820 */ /* 0x000fe20000400000 */
[----:B------:R-:W-:Y:S02]  /*08e0*/  SEL R12, R12, RZ, P5 ;  /* 0x000000ff0c0c7207 */ /* 0x000fe40002800000 */
[----:B--2---:R-:W-:Y:S02]  /*08f0*/  FSETP.GT.AND P5, PT, R9, 8.50705917302346158658e+37, PT ;  /* 0x7e8000000900780b */ /* 0x004fe40003fa4000 */
[----:B------:R-:W-:Y:S01]  /*0900*/  FSETP.NAN.AND P6, PT, R12, R12, PT ;  /* 0x0000000c0c00720b */ /* 0x000fe20003fc8000 */
[----:B-1----:R-:W-:Y:S01]  /*0910*/  FMUL R2, R2, R7 ;  /* 0x0000000702027220 */ /* 0x002fe20000400000 */
[----:B------:R-:W-:Y:S01]  /*0920*/  FSEL R7, R5, 1, P1 ;  /* 0x3f80000005077808 */ /* 0x000fe20000800000 */
[----:B------:R-:W-:-:S02]  /*0930*/  @!P0 FMUL R4, R4, 16777216 ;  /* 0x4b80000004048820 */ /* 0x000fc40000400000 */
[----:B------:R-:W-:Y:S01]  /*0940*/  @P4 FMUL R6, R6, 0.25 ;  /* 0x3e80000006064820 */ /* 0x000fe20000400000 */
[C---:B------:R-:W-:Y:S01]  /*0950*/  FSETP.GEU.AND P1, PT, R9.reuse, 1.175494350822287508e-38, PT ;  /* 0x008000000900780b */ /* 0x040fe20003f2e000 */
[----:B------:R-:W0:Y:S02]  /*0960*/  MUFU.RCP R8, R4 ;  /* 0x0000000400087308 */ /* 0x000e240000001000 */
[----:B------:R-:W-:Y:S02]  /*0970*/  @!P3 FMUL R6, R6, 16777216 ;  /* 0x4b8000000606b820 */ /* 0x000fe40000400000 */
[----:B------:R-:W-:Y:S01]  /*0980*/  @P5 FMUL R9, R9, 0.25 ;  /* 0x3e80000009095820 */ /* 0x000fe20000400000 */
[----:B------:R-:W-:Y:S01]  /*0990*/  @!P0 FMUL R7, R7, 16777216 ;  /* 0x4b80000007078820 */ /* 0x000fe20000400000 */
[----:B------:R-:W-:Y:S02]  /*09a0*/  FSETP.GEU.AND P0, PT, R3, R12, PT ;  /* 0x0000000c0300720b */ /* 0x000fe40003f0e000 */
[----:B------:R-:W1:Y:S02]  /*09b0*/  MUFU.RCP R6, R6 ;  /* 0x0000000600067308 */ /* 0x000e640000001000 */
[----:B------:R-:W-:-:S02]  /*09c0*/  @!P6 SEL R12, R12, R3, !P0 ;  /* 0x000000030c0ce207 */ /* 0x000fc40004000000 */
[----:B------:R-:W-:Y:S01]  /*09d0*/  @!P1 FMUL R9, R9, 16777216 ;  /* 0x4b80000009099820 */ /* 0x000fe20000400000 */
[----:B------:R-:W-:Y:S02]  /*09e0*/  FSEL R3, R5, 1, P4 ;  /* 0x3f80000005037808 */ /* 0x000fe40002000000 */
[----:B------:R-:W-:Y:S01]  /*09f0*/  SEL R16, R16, RZ, !P2 ;  /* 0x000000ff10107207 */ /* 0x000fe20005000000 */
[----:B0-----:R-:W-:Y:S01]  /*0a00*/  FMUL R8, R8, R7 ;  /* 0x0000000708087220 */ /* 0x001fe20000400000 */
[----:B------:R-:W-:Y:S01]  /*0a10*/  SEL R7, R20, RZ, !P2 ;  /* 0x000000ff14077207 */ /* 0x000fe20005000000 */
[----:B------:R-:W0:Y:S01]  /*0a20*/  MUFU.RCP R9, R9 ;  /* 0x0000000900097308 */ /* 0x000e220000001000 */
[----:B------:R-:W-:Y:S01]  /*0a30*/  @!P3 FMUL R3, R3, 16777216 ;  /* 0x4b8000000303b820 */ /* 0x000fe20000400000 */
[----:B------:R-:W-:Y:S02]  /*0a40*/  SEL R21, R21, RZ, !P2 ;  /* 0x000000ff15157207 */ /* 0x000fe40005000000 */
[----:B------:R-:W-:Y:S01]  /*0a50*/  SEL R18, R17, RZ, !P2 ;  /* 0x000000ff11127207 */ /* 0x000fe20005000000 */
[----:B------:R-:W-:Y:S01]  /*0a60*/  @!P2 FADD R12, R16, R7 ;  /* 0x00000007100ca221 */ /* 0x000fe20000000000 */
[----:B-1----:R-:W-:Y:S01]  /*0a70*/  FMUL R3, R6, R3 ;  /* 0x0000000306037220 */ /* 0x002fe20000400000 */
[----:B------:R-:W-:Y:S01]  /*0a80*/  FSEL R10, R5, 1, P5 ;  /* 0x3f800000050a7808 */ /* 0x000fe20002800000 */
[----:B------:R-:W1:Y:S01]  /*0a90*/  LDC.64 R6, c[0x0][0x248] ;  /* 0x00009200ff067b82 */ /* 0x000e620000000a00 */
[----:B------:R-:W-:-:S03]  /*0aa0*/  @!P2 FADD R13, R18, R21 ;  /* 0x00000015120da221 */ /* 0x000fc60000000000 */
[----:B------:R-:W-:-:S04]  /*0ab0*/  @!P1 FMUL R10, R10, 16777216 ;  /* 0x4b8000000a0a9820 */ /* 0x000fc80000400000 */
[----:B------:R-:W2:Y:S01]  /*0ac0*/  LDC.64 R4, c[0x0][0x250] ;  /* 0x00009400ff047b82 */ /* 0x000ea20000000a00 */
[----:B---3--:R-:W-:Y:S01]  /*0ad0*/  FADD R11, -R40, R12 ;  /* 0x0000000c280b7221 */ /* 0x008fe20000000100 */
[----:B0-----:R-:W-:Y:S01]  /*0ae0*/  FMUL R10, R9, R10 ;  /* 0x0000000a090a7220 */ /* 0x001fe20000400000 */
[----:B------:R-:W-:Y:S01]  /*0af0*/  FADD R43, -R43, R15 ;  /* 0x0000000f2b2b7221 */ /* 0x000fe20000000100 */
[----:B------:R-:W-:Y:S01]  /*0b00*/  FADD R42, -R42, R14 ;  /* 0x0000000e2a2a7221 */ /* 0x000fe20000000100 */
[----:B------:R-:W-:Y:S01]  /*0b10*/  FADD R41, -R41, R13 ;  /* 0x0000000d29297221 */ /* 0x000fe20000000100 */
[----:B------:R-:W-:Y:S01]  /*0b20*/  FMUL R11, R2, R11 ;  /* 0x0000000b020b7220 */ /* 0x000fe20000400000 */
[----:B------:R-:W-:Y:S01]  /*0b30*/  FMUL R10, R10, R43 ;  /* 0x0000002b0a0a7220 */ /* 0x000fe20000400000 */
[----:B------:R-:W-:Y:S01]  /*0b40*/  FMUL R3, R3, R42 ;  /* 0x0000002a03037220 */ /* 0x000fe20000400000 */
[----:B------:R-:W-:Y:S01]  /*0b50*/  FMUL R8, R8, R41 ;  /* 0x0000002908087220 */ /* 0x000fe20000400000 */
[----:B----4-:R-:W-:Y:S01]  /*0b60*/  FFMA R11, R32, R11, R28 ;  /* 0x0000000b200b7223 */ /* 0x010fe2000000001c */
[----:B------:R-:W-:Y:S01]  /*0b70*/  FFMA R10, R35, R10, R31 ;  /* 0x0000000a230a7223 */ /* 0x000fe2000000001f */
[----:B------:R-:W-:Y:S01]  /*0b80*/  FFMA R30, R34, R3, R30 ;  /* 0x00000003221e7223 */ /* 0x000fe2000000001e */
[----:B------:R-:W-:-:S02]  /*0b90*/  FFMA R29, R33, R8, R29 ;  /* 0x00000008211d7223 */ /* 0x000fc4000000001d */
[----:B------:R-:W-:Y:S02]  /*0ba0*/  FSETP.GEU.AND P3, PT, R11, RZ, PT ;  /* 0x000000ff0b00720b */ /* 0x000fe40003f6e000 */
[----:B------:R-:W-:Y:S02]  /*0bb0*/  FSETP.GEU.AND P0, PT, R10, RZ, PT ;  /* 0x000000ff0a00720b */ /* 0x000fe40003f0e000 */
[----:B------:R-:W-:Y:S02]  /*0bc0*/  FSETP.GEU.AND P1, PT, R30, RZ, PT ;  /* 0x000000ff1e00720b */ /* 0x000fe40003f2e000 */
[C---:B------:R-:W-:Y:S01]  /*0bd0*/  FSETP.GEU.AND P2, PT, R29.reuse, RZ, PT ;  /* 0x000000ff1d00720b */ /* 0x040fe20003f4e000 */
[----:B-1----:R-:W-:Y:S01]  /*0be0*/  IMAD.WIDE R2, R0, 0x4, R6 ;  /* 0x0000000400027825 */ /* 0x002fe200078e0206 */
[----:B------:R-:W-:Y:S02]  /*0bf0*/  SEL R7, R10, RZ, P0 ;  /* 0x000000ff0a077207 */ /* 0x000fe40000000000 */
[----:B------:R-:W-:Y:S01]  /*0c00*/  SEL R6, R30, RZ, P1 ;  /* 0x000000ff1e067207 */ /* 0x000fe20000800000 */
[----:B--2---:R-:W-:Y:S01]  /*0c10*/  IMAD.WIDE R8, R0, 0x4, R4 ;  /* 0x0000000400087825 */ /* 0x004fe200078e0204 */
[----:B------:R-:W-:-:S02]  /*0c20*/  SEL R5, R29, RZ, P2 ;  /* 0x000000ff1d057207 */ /* 0x000fc40001000000 */
[----:B------:R-:W-:Y:S01]  /*0c30*/  SEL R4, R11, RZ, P3 ;  /* 0x000000ff0b047207 */ /* 0x000fe20001800000 */
[----:B------:R-:W-:Y:S04]  /*0c40*/  STG.E.128 desc[UR4][R2.64], R12 ;  /* 0x0000000c02007986 */ /* 0x000fe8000c101d04 */
[----:B------:R-:W-:Y:S01]  /*0c50*/  STG.E.128 desc[UR4][R8.64], R4 ;  /* 0x0000000408007986 */ /* 0x000fe2000c101d04 */
[----:B------:R-:W-:Y:S05]  /*0c60*/  EXIT ;  /* 0x000000000000794d */ /* 0x000fea0003800000 */
.L_x_0:
[----:B------:R-:W-:-:S00]  /*0c70*/  BRA `(.L_x_0) ;  /* 0xfffffffc00fc7947 */ /* 0x000fc0000383ffff */
[----:B------:R-:W-:-:S00]  /*0c80*/  NOP ;  /* 0x0000000000007918 */ /* 0x000fc00000000000 */
[----:B------:R-:W-:-:S00]  /*0c90*/  NOP ;  /* 0x0000000000007918 */ /* 0x000fc00000000000 */
[----:B------:R-:W-:-:S00]  /*0ca0*/  NOP ;  /* 0x0000000000007918 */ /* 0x000fc00000000000 */
[----:B------:R-:W-:-:S00]  /*0cb0*/  NOP ;  /* 0x0000000000007918 */ /* 0x000fc00000000000 */
[----:B------:R-:W-:-:S00]  /*0cc0*/  NOP ;  /* 0x0000000000007918 */ /* 0x000fc00000000000 */
[----:B------:R-:W-:-:S00]  /*0cd0*/  NOP ;  /* 0x0000000000007918 */ /* 0x000fc00000000000 */
[----:B------:R-:W-:-:S00]  /*0ce0*/  NOP ;  /* 0x0000000000007918 */ /* 0x000fc00000000000 */
[----:B------:R-:W-:-:S00]  /*0cf0*/  NOP ;  /* 0x0000000000007918 */ /* 0x000fc00000000000 */
.L_x_1:


//--------------------- .nv.global.init           --------------------------
	.section	.nv.global.init,"aw",@progbits
.nv.global.init:
	.type		_$_str,@object
	.size		_$_str,(_$_str_$_2 - _$_str)
_$_str:
        /*0000*/ 	.byte	0x5f, 0x5f, 0x43, 0x55, 0x44, 0x41, 0x5f, 0x46, 0x54, 0x5a, 0x00
	.type		_$_str_$_2,@object
	.size		_$_str_$_2,(.L_1 - _$_str_$_2)
_$_str_$_2:
        /*000b*/ 	.byte	0x5f, 0x5f, 0x43, 0x55, 0x44, 0x41, 0x5f, 0x50, 0x52, 0x45, 0x43, 0x5f, 0x53, 0x51, 0x52, 0x54
        /*001b*/ 	.byte	0x00
.L_1:


//--------------------- .nv.constant0.triton_poi_fused__native_batch_norm_legit_no_training_cat_relu_12 --------------------------
	.section	.nv.constant0.triton_poi_fused__native_batch_norm_legit_no_training_cat_relu_12,"a",@progbits
	.sectionflags	@""
	.align	4
.nv.constant0.triton_poi_fused__native_batch_norm_legit_no_training_cat_relu_12:
	.zero		604
